//
// Generated by NVIDIA NVVM Compiler
//
// Compiler Build ID: CL-36424714
// Cuda compilation tools, release 13.0, V13.0.88
// Based on NVVM 20.0.0
//

.version 9.0
.target sm_100
.address_size 64

	// .globl	vectorKron

.visible .entry vectorKron(
	.param .u64 .ptr .align 1 vectorKron_param_0,
	.param .u64 .ptr .align 1 vectorKron_param_1,
	.param .u64 .ptr .align 1 vectorKron_param_2,
	.param .u32 vectorKron_param_3,
	.param .u32 vectorKron_param_4
)
{
	.reg .pred 	%p<4>;
	.reg .b32 	%r<11>;
	.reg .b32 	%f<7>;
	.reg .b64 	%rd<16>;

	ld.param.u64 	%rd4, [vectorKron_param_0];
	ld.param.u64 	%rd5, [vectorKron_param_1];
	ld.param.u64 	%rd6, [vectorKron_param_2];
	ld.param.u32 	%r2, [vectorKron_param_3];
	ld.param.u32 	%r3, [vectorKron_param_4];
	cvta.to.global.u64 	%rd1, %rd6;
	cvta.to.global.u64 	%rd2, %rd5;
	cvta.to.global.u64 	%rd3, %rd4;
	mov.u32 	%r4, %ntid.x;
	mov.u32 	%r5, %ctaid.x;
	mov.u32 	%r6, %tid.x;
	mad.lo.s32 	%r1, %r4, %r5, %r6;
	setp.ne.s32 	%p1, %r3, 1;
	@%p1 bra 	$L__BB0_3;
	setp.ge.s32 	%p3, %r1, %r2;
	@%p3 bra 	$L__BB0_5;
	mul.wide.s32 	%rd13, %r1, 4;
	add.s64 	%rd14, %rd3, %rd13;
	ld.global.f32 	%f4, [%rd14];
	ld.global.f32 	%f5, [%rd2];
	mul.f32 	%f6, %f4, %f5;
	add.s64 	%rd15, %rd1, %rd13;
	st.global.f32 	[%rd15], %f6;
	bra.uni 	$L__BB0_5;
$L__BB0_3:
	mul.lo.s32 	%r7, %r3, %r2;
	setp.ge.s32 	%p2, %r1, %r7;
	@%p2 bra 	$L__BB0_5;
	div.s32 	%r8, %r1, %r3;
	mul.lo.s32 	%r9, %r8, %r3;
	sub.s32 	%r10, %r1, %r9;
	mul.wide.s32 	%rd7, %r8, 4;
	add.s64 	%rd8, %rd3, %rd7;
	ld.global.f32 	%f1, [%rd8];
	mul.wide.s32 	%rd9, %r10, 4;
	add.s64 	%rd10, %rd2, %rd9;
	ld.global.f32 	%f2, [%rd10];
	mul.f32 	%f3, %f1, %f2;
	mul.wide.s32 	%rd11, %r1, 4;
	add.s64 	%rd12, %rd1, %rd11;
	st.global.f32 	[%rd12], %f3;
$L__BB0_5:
	ret;

}


// ===== COMPILED SASS (sm_100) =====

	.target	sm_100

	.elftype	@"ET_EXEC"


//--------------------- .note.nv.tkinfo           --------------------------
	.section	.note.nv.tkinfo,"",@"SHT_NOTE"
	.sectionflags	@"SHF_NOTE_NV_TKINFO"
	.tkinfo
        /*0018*/ 	.word	0x00000002
        /*0030*/ 	.string	""
        /*0030*/ 	.string	"ptxas"
        /*0030*/ 	.string	"Cuda compilation tools, release 13.0, V13.0.88"
        /*0030*/ 	.string	"Build cuda_13.0.r13.0/compiler.36424714_0"
        /*0030*/ 	.string	"-arch sm_100 -m 64 "



//--------------------- .note.nv.cuinfo           --------------------------
	.section	.note.nv.cuinfo,"",@"SHT_NOTE"
	.sectionflags	@"SHF_NOTE_NV_CUINFO"
        /*0018*/ 	.short	0x0002
        /*001a*/ 	.short	0x0064
        /*001c*/ 	.short	0x0082
	.zero		2


//--------------------- .nv.info                  --------------------------
	.section	.nv.info,"",@"SHT_CUDA_INFO"
	.align	4


	//----- nvinfo : EIATTR_REGCOUNT
	.align		4
        /*0000*/ 	.byte	0x04, 0x2f
        /*0002*/ 	.short	(.L_1 - .L_0)
	.align		4
.L_0:
        /*0004*/ 	.word	index@(vectorKron)
        /*0008*/ 	.word	0x0000000c


	//----- nvinfo : EIATTR_FRAME_SIZE
	.align		4
.L_1:
        /*000c*/ 	.byte	0x04, 0x11
        /*000e*/ 	.short	(.L_3 - .L_2)
	.align		4
.L_2:
        /*0010*/ 	.word	index@(vectorKron)
        /*0014*/ 	.word	0x00000000


	//----- nvinfo : EIATTR_MIN_STACK_SIZE
	.align		4
.L_3:
        /*0018*/ 	.byte	0x04, 0x12
        /*001a*/ 	.short	(.L_5 - .L_4)
	.align		4
.L_4:
        /*001c*/ 	.word	index@(vectorKron)
        /*0020*/ 	.word	0x00000000
.L_5:


//--------------------- .nv.compat                --------------------------
	.section	.nv.compat,"",@"SHT_CUDA_COMPAT_INFO"
	.align	4
        /*0000*/ 	.byte	0x02, 0x09, 0x00, 0x00, 0x02, 0x02, 0x01, 0x00, 0x02, 0x05, 0x05, 0x00, 0x03, 0x07, 0x01, 0x01
        /*0010*/ 	.byte	0x02, 0x03, 0x00, 0x00, 0x02, 0x06, 0x01, 0x00, 0x04, 0x0b, 0x08, 0x00, 0x09, 0x00, 0x00, 0x00
        /*0020*/ 	.byte	0x00, 0x00, 0x00, 0x00


//--------------------- .nv.info.vectorKron       --------------------------
	.section	.nv.info.vectorKron,"",@"SHT_CUDA_INFO"
	.sectionflags	@""
	.align	4


	//----- nvinfo : EIATTR_CUDA_API_VERSION
	.align		4
        /*0000*/ 	.byte	0x04, 0x37
        /*0002*/ 	.short	(.L_7 - .L_6)
.L_6:
        /*0004*/ 	.word	0x00000082


	//----- nvinfo : EIATTR_KPARAM_INFO
	.align		4
.L_7:
        /*0008*/ 	.byte	0x04, 0x17
        /*000a*/ 	.short	(.L_9 - .L_8)
.L_8:
        /*000c*/ 	.word	0x00000000
        /*0010*/ 	.short	0x0004
        /*0012*/ 	.short	0x001c
        /*0014*/ 	.byte	0x00, 0xf0, 0x11, 0x00


	//----- nvinfo : EIATTR_KPARAM_INFO
	.align		4
.L_9:
        /*0018*/ 	.byte	0x04, 0x17
        /*001a*/ 	.short	(.L_11 - .L_10)
.L_10:
        /*001c*/ 	.word	0x00000000
        /*0020*/ 	.short	0x0003
        /*0022*/ 	.short	0x0018
        /*0024*/ 	.byte	0x00, 0xf0, 0x11, 0x00


	//----- nvinfo : EIATTR_KPARAM_INFO
	.align		4
.L_11:
        /*0028*/ 	.byte	0x04, 0x17
        /*002a*/ 	.short	(.L_13 - .L_12)
.L_12:
        /*002c*/ 	.word	0x00000000
        /*0030*/ 	.short	0x0002
        /*0032*/ 	.short	0x0010
        /*0034*/ 	.byte	0x00, 0xf5, 0x21, 0x00


	//----- nvinfo : EIATTR_KPARAM_INFO
	.align		4
.L_13:
        /*0038*/ 	.byte	0x04, 0x17
        /*003a*/ 	.short	(.L_15 - .L_14)
.L_14:
        /*003c*/ 	.word	0x00000000
        /*0040*/ 	.short	0x0001
        /*0042*/ 	.short	0x0008
        /*0044*/ 	.byte	0x00, 0xf5, 0x21, 0x00


	//----- nvinfo : EIATTR_KPARAM_INFO
	.align		4
.L_15:
        /*0048*/ 	.byte	0x04, 0x17
        /*004a*/ 	.short	(.L_17 - .L_16)
.L_16:
        /*004c*/ 	.word	0x00000000
        /*0050*/ 	.short	0x0000
        /*0052*/ 	.short	0x0000
        /*0054*/ 	.byte	0x00, 0xf5, 0x21, 0x00


	//----- nvinfo : EIATTR_SPARSE_MMA_MASK
	.align		4
.L_17:
        /*0058*/ 	.byte	0x03, 0x50
        /*005a*/ 	.short	0x0000


	//----- nvinfo : EIATTR_MAXREG_COUNT
	.align		4
        /*005c*/ 	.byte	0x03, 0x1b
        /*005e*/ 	.short	0x00ff


	//----- nvinfo : EIATTR_MERCURY_ISA_VERSION
	.align		4
        /*0060*/ 	.byte	0x03, 0x5f
        /*0062*/ 	.short	0x0101


	//----- nvinfo : EIATTR_VRC_CTA_INIT_COUNT
	.align		4
        /*0064*/ 	.byte	0x02, 0x4a
	.zero		1
	.zero		1


	//----- nvinfo : EIATTR_EXIT_INSTR_OFFSETS
	.align		4
        /*0068*/ 	.byte	0x04, 0x1c
        /*006a*/ 	.short	(.L_19 - .L_18)


	//   ....[0]....
.L_18:
        /*006c*/ 	.word	0x000000b0


	//   ....[1]....
        /*0070*/ 	.word	0x00000150


	//   ....[2]....
        /*0074*/ 	.word	0x00000190


	//   ....[3]....
        /*0078*/ 	.word	0x000003e0


	//----- nvinfo : EIATTR_CBANK_PARAM_SIZE
	.align		4
.L_19:
        /*007c*/ 	.byte	0x03, 0x19
        /*007e*/ 	.short	0x0020


	//----- nvinfo : EIATTR_PARAM_CBANK
	.align		4
        /*0080*/ 	.byte	0x04, 0x0a
        /*0082*/ 	.short	(.L_21 - .L_20)
	.align		4
.L_20:
        /*0084*/ 	.word	index@(.nv.constant0.vectorKron)
        /*0088*/ 	.short	0x0380
        /*008a*/ 	.short	0x0020


	//----- nvinfo : EIATTR_SW_WAR
	.align		4
.L_21:
        /*008c*/ 	.byte	0x04, 0x36
        /*008e*/ 	.short	(.L_23 - .L_22)
.L_22:
        /*0090*/ 	.word	0x00000008
.L_23:


//--------------------- .nv.callgraph             --------------------------
	.section	.nv.callgraph,"",@"SHT_CUDA_CALLGRAPH"
	.align	4
	.sectionentsize	8
	.align		4
        /*0000*/ 	.word	0x00000000
	.align		4
        /*0004*/ 	.word	0xffffffff
	.align		4
        /*0008*/ 	.word	0x00000000
	.align		4
        /*000c*/ 	.word	0xfffffffe
	.align		4
        /*0010*/ 	.word	0x00000000
	.align		4
        /*0014*/ 	.word	0xfffffffd
	.align		4
        /*0018*/ 	.word	0x00000000
	.align		4
        /*001c*/ 	.word	0xfffffffc


//--------------------- .text.vectorKron          --------------------------
	.section	.text.vectorKron,"ax",@progbits
	.align	128
        .global         vectorKron
        .type           vectorKron,@function
        .size           vectorKron,(.L_x_2 - vectorKron)
        .other          vectorKron,@"STO_CUDA_ENTRY STV_DEFAULT"
vectorKron:
.text.vectorKron:
[----:B------:R-:W-:Y:S08]  /*0000*/  LDC R1, c[0x0][0x37c] ;  /* 0x0000df00ff017b82 */ /* 0x000ff00000000800 */
[----:B------:R-:W0:Y:S01]  /*0010*/  LDC R7, c[0x0][0x39c] ;  /* 0x0000e700ff077b82 */ /* 0x000e220000000800 */
[----:B------:R-:W1:Y:S01]  /*0020*/  S2R R0, SR_CTAID.X ;  /* 0x0000000000007919 */ /* 0x000e620000002500 */
[----:B------:R-:W1:Y:S01]  /*0030*/  LDCU UR6, c[0x0][0x360] ;  /* 0x00006c00ff0677ac */ /* 0x000e620008000800 */
[----:B------:R-:W1:Y:S01]  /*0040*/  S2R R3, SR_TID.X ;  /* 0x0000000000037919 */ /* 0x000e620000002100 */
[----:B------:R-:W2:Y:S01]  /*0050*/  LDCU.64 UR4, c[0x0][0x358] ;  /* 0x00006b00ff0477ac */ /* 0x000ea20008000a00 */
[----:B0-----:R-:W-:Y:S01]  /*0060*/  ISETP.NE.AND P0, PT, R7, 0x1, PT ;  /* 0x000000010700780c */ /* 0x001fe20003f05270 */
[----:B-1----:R-:W-:-:S12]  /*0070*/  IMAD R0, R0, UR6, R3 ;  /* 0x0000000600007c24 */ /* 0x002fd8000f8e0203 */
[----:B--2---:R-:W-:Y:S05]  /*0080*/  @P0 BRA `(.L_x_0) ;  /* 0x0000000000340947 */ /* 0x004fea0003800000 */
[----:B------:R-:W0:Y:S02]  /*0090*/  LDCU UR6, c[0x0][0x398] ;  /* 0x00007300ff0677ac */ /* 0x000e240008000800 */
[----:B0-----:R-:W-:-:S13]  /*00a0*/  ISETP.GE.AND P0, PT, R0, UR6, PT ;  /* 0x0000000600007c0c */ /* 0x001fda000bf06270 */
[----:B------:R-:W-:Y:S05]  /*00b0*/  @P0 EXIT ;  /* 0x000000000000094d */ /* 0x000fea0003800000 */
[----:B------:R-:W0:Y:S08]  /*00c0*/  LDC.64 R2, c[0x0][0x380] ;  /* 0x0000e000ff027b82 */ /* 0x000e300000000a00 */
[----:B------:R-:W1:Y:S08]  /*00d0*/  LDC.64 R4, c[0x0][0x388] ;  /* 0x0000e200ff047b82 */ /* 0x000e700000000a00 */
[----:B------:R-:W2:Y:S01]  /*00e0*/  LDC.64 R6, c[0x0][0x390] ;  /* 0x0000e400ff067b82 */ /* 0x000ea20000000a00 */
[----:B0-----:R-:W-:-:S06]  /*00f0*/  IMAD.WIDE R2, R0, 0x4, R2 ;  /* 0x0000000400027825 */ /* 0x001fcc00078e0202 */
[----:B------:R-:W3:Y:S04]  /*0100*/  LDG.E R2, desc[UR4][R2.64] ;  /* 0x0000000402027981 */ /* 0x000ee8000c1e1900 */
[----:B-1----:R-:W3:Y:S01]  /*0110*/  LDG.E R5, desc[UR4][R4.64] ;  /* 0x0000000404057981 */ /* 0x002ee2000c1e1900 */
[----:B--2---:R-:W-:-:S04]  /*0120*/  IMAD.WIDE R6, R0, 0x4, R6 ;  /* 0x0000000400067825 */ /* 0x004fc800078e0206 */
[----:B---3--:R-:W-:-:S05]  /*0130*/  FMUL R9, R2, R5 ;  /* 0x0000000502097220 */ /* 0x008fca0000400000 */
[----:B------:R-:W-:Y:S01]  /*0140*/  STG.E desc[UR4][R6.64], R9 ;  /* 0x0000000906007986 */ /* 0x000fe2000c101904 */
[----:B------:R-:W-:Y:S05]  /*0150*/  EXIT ;  /* 0x000000000000794d */ /* 0x000fea0003800000 */
.L_x_0:
[----:B------:R-:W0:Y:S02]  /*0160*/  LDCU UR6, c[0x0][0x398] ;  /* 0x00007300ff0677ac */ /* 0x000e240008000800 */
[----:B0-----:R-:W-:-:S05]  /*0170*/  IMAD R3, R7, UR6, RZ ;  /* 0x0000000607037c24 */ /* 0x001fca000f8e02ff */
[----:B------:R-:W-:-:S13]  /*0180*/  ISETP.GE.AND P0, PT, R0, R3, PT ;  /* 0x000000030000720c */ /* 0x000fda0003f06270 */
[----:B------:R-:W-:Y:S05]  /*0190*/  @P0 EXIT ;  /* 0x000000000000094d */ /* 0x000fea0003800000 */
[----:B------:R-:W-:Y:S02]  /*01a0*/  IABS R8, R7 ;  /* 0x0000000700087213 */ /* 0x000fe40000000000 */
[----:B------:R-:W-:Y:S02]  /*01b0*/  IABS R6, R0 ;  /* 0x0000000000067213 */ /* 0x000fe40000000000 */
[----:B------:R-:W0:Y:S08]  /*01c0*/  I2F.RP R4, R8 ;  /* 0x0000000800047306 */ /* 0x000e300000209400 */
[----:B0-----:R-:W0:Y:S02]  /*01d0*/  MUFU.RCP R4, R4 ;  /* 0x0000000400047308 */ /* 0x001e240000001000 */
[----:B0-----:R-:W-:-:S06]  /*01e0*/  IADD3 R2, PT, PT, R4, 0xffffffe, RZ ;  /* 0x0ffffffe04027810 */ /* 0x001fcc0007ffe0ff */
[----:B------:R0:W1:Y:S02]  /*01f0*/  F2I.FTZ.U32.TRUNC.NTZ R3, R2 ;  /* 0x0000000200037305 */ /* 0x000064000021f000 */
[----:B0-----:R-:W-:Y:S01]  /*0200*/  IMAD.MOV.U32 R2, RZ, RZ, RZ ;  /* 0x000000ffff027224 */ /* 0x001fe200078e00ff */
[----:B-1----:R-:W-:-:S05]  /*0210*/  IADD3 R5, PT, PT, RZ, -R3, RZ ;  /* 0x80000003ff057210 */ /* 0x002fca0007ffe0ff */
[----:B------:R-:W-:-:S04]  /*0220*/  IMAD R5, R5, R8, RZ ;  /* 0x0000000805057224 */ /* 0x000fc800078e02ff */
[----:B------:R-:W-:Y:S01]  /*0230*/  IMAD.HI.U32 R3, R3, R5, R2 ;  /* 0x0000000503037227 */ /* 0x000fe200078e0002 */
[----:B------:R-:W-:Y:S02]  /*0240*/  MOV R5, R6 ;  /* 0x0000000600057202 */ /* 0x000fe40000000f00 */
[----:B------:R-:W-:-:S03]  /*0250*/  LOP3.LUT R2, R0, R7, RZ, 0x3c, !PT ;  /* 0x0000000700027212 */ /* 0x000fc600078e3cff */
[----:B------:R-:W-:Y:S01]  /*0260*/  IMAD.HI.U32 R6, R3, R5, RZ ;  /* 0x0000000503067227 */ /* 0x000fe200078e00ff */
[----:B------:R-:W-:-:S03]  /*0270*/  ISETP.GE.AND P1, PT, R2, RZ, PT ;  /* 0x000000ff0200720c */ /* 0x000fc60003f26270 */
[----:B------:R-:W-:-:S04]  /*0280*/  IMAD.MOV R3, RZ, RZ, -R6 ;  /* 0x000000ffff037224 */ /* 0x000fc800078e0a06 */
[C---:B------:R-:W-:Y:S02]  /*0290*/  IMAD R3, R8.reuse, R3, R5 ;  /* 0x0000000308037224 */ /* 0x040fe400078e0205 */
[----:B------:R-:W0:Y:S03]  /*02a0*/  LDC.64 R4, c[0x0][0x388] ;  /* 0x0000e200ff047b82 */ /* 0x000e260000000a00 */
[----:B------:R-:W-:-:S13]  /*02b0*/  ISETP.GT.U32.AND P2, PT, R8, R3, PT ;  /* 0x000000030800720c */ /* 0x000fda0003f44070 */
[-C--:B------:R-:W-:Y:S02]  /*02c0*/  @!P2 IADD3 R3, PT, PT, R3, -R8.reuse, RZ ;  /* 0x800000080303a210 */ /* 0x080fe40007ffe0ff */
[----:B------:R-:W-:Y:S02]  /*02d0*/  @!P2 IADD3 R6, PT, PT, R6, 0x1, RZ ;  /* 0x000000010606a810 */ /* 0x000fe40007ffe0ff */
[----:B------:R-:W-:Y:S02]  /*02e0*/  ISETP.GE.U32.AND P0, PT, R3, R8, PT ;  /* 0x000000080300720c */ /* 0x000fe40003f06070 */
[----:B------:R-:W-:Y:S01]  /*02f0*/  ISETP.NE.AND P2, PT, R7, RZ, PT ;  /* 0x000000ff0700720c */ /* 0x000fe20003f45270 */
[----:B------:R-:W1:Y:S10]  /*0300*/  LDC.64 R2, c[0x0][0x380] ;  /* 0x0000e000ff027b82 */ /* 0x000e740000000a00 */
[----:B------:R-:W-:-:S05]  /*0310*/  @P0 VIADD R6, R6, 0x1 ;  /* 0x0000000106060836 */ /* 0x000fca0000000000 */
[----:B------:R-:W-:Y:S02]  /*0320*/  @!P1 IADD3 R6, PT, PT, -R6, RZ, RZ ;  /* 0x000000ff06069210 */ /* 0x000fe40007ffe1ff */
[----:B------:R-:W-:-:S04]  /*0330*/  @!P2 LOP3.LUT R6, RZ, R7, RZ, 0x33, !PT ;  /* 0x00000007ff06a212 */ /* 0x000fc800078e33ff */
[C---:B------:R-:W-:Y:S01]  /*0340*/  IADD3 R8, PT, PT, -R6.reuse, RZ, RZ ;  /* 0x000000ff06087210 */ /* 0x040fe20007ffe1ff */
[----:B-1----:R-:W-:-:S04]  /*0350*/  IMAD.WIDE R2, R6, 0x4, R2 ;  /* 0x0000000406027825 */ /* 0x002fc800078e0202 */
[----:B------:R-:W-:Y:S02]  /*0360*/  IMAD R7, R7, R8, R0 ;  /* 0x0000000807077224 */ /* 0x000fe400078e0200 */
[----:B------:R-:W2:Y:S02]  /*0370*/  LDG.E R2, desc[UR4][R2.64] ;  /* 0x0000000402027981 */ /* 0x000ea4000c1e1900 */
[----:B0-----:R-:W-:Y:S02]  /*0380*/  IMAD.WIDE R4, R7, 0x4, R4 ;  /* 0x0000000407047825 */ /* 0x001fe400078e0204 */
[----:B------:R-:W0:Y:S04]  /*0390*/  LDC.64 R6, c[0x0][0x390] ;  /* 0x0000e400ff067b82 */ /* 0x000e280000000a00 */
[----:B------:R-:W2:Y:S01]  /*03a0*/  LDG.E R5, desc[UR4][R4.64] ;  /* 0x0000000404057981 */ /* 0x000ea2000c1e1900 */
[----:B0-----:R-:W-:-:S04]  /*03b0*/  IMAD.WIDE R6, R0, 0x4, R6 ;  /* 0x0000000400067825 */ /* 0x001fc800078e0206 */
[----:B--2---:R-:W-:-:S05]  /*03c0*/  FMUL R9, R2, R5 ;  /* 0x0000000502097220 */ /* 0x004fca0000400000 */
[----:B------:R-:W-:Y:S01]  /*03d0*/  STG.E desc[UR4][R6.64], R9 ;  /* 0x0000000906007986 */ /* 0x000fe2000c101904 */
[----:B------:R-:W-:Y:S05]  /*03e0*/  EXIT ;  /* 0x000000000000794d */ /* 0x000fea0003800000 */
.L_x_1:
[----:B------:R-:W-:-:S00]  /*03f0*/  BRA `(.L_x_1) ;  /* 0xfffffffc00fc7947 */ /* 0x000fc0000383ffff */
[----:B------:R-:W-:-:S00]  /*0400*/  NOP ;  /* 0x0000000000007918 */ /* 0x000fc00000000000 */
[----:B------:R-:W-:-:S00]  /*0410*/  NOP ;  /* 0x0000000000007918 */ /* 0x000fc00000000000 */
[----:B------:R-:W-:-:S00]  /*0420*/  NOP ;  /* 0x0000000000007918 */ /* 0x000fc00000000000 */
[----:B------:R-:W-:-:S00]  /*0430*/  NOP ;  /* 0x0000000000007918 */ /* 0x000fc00000000000 */
[----:B------:R-:W-:-:S00]  /*0440*/  NOP ;  /* 0x0000000000007918 */ /* 0x000fc00000000000 */
[----:B------:R-:W-:-:S00]  /*0450*/  NOP ;  /* 0x0000000000007918 */ /* 0x000fc00000000000 */
[----:B------:R-:W-:-:S00]  /*0460*/  NOP ;  /* 0x0000000000007918 */ /* 0x000fc00000000000 */
[----:B------:R-:W-:-:S00]  /*0470*/  NOP ;  /* 0x0000000000007918 */ /* 0x000fc00000000000 */
.L_x_2:


//--------------------- .nv.shared.reserved.0     --------------------------
	.section	.nv.shared.reserved.0,"aw",@nobits
	.weak		__nv_reservedSMEM_offset_0_alias
	.size		__nv_reservedSMEM_offset_0_alias, 0, 64
	.other		__nv_reservedSMEM_offset_0_alias,@"STO_CUDA_RESERVED_SHARED STV_DEFAULT"
__nv_reservedSMEM_offset_0_alias:
	.zero		0
	.zero		64


//--------------------- .nv.constant0.vectorKron  --------------------------
	.section	.nv.constant0.vectorKron,"a",@progbits
	.sectionflags	@""
	.align	4
.nv.constant0.vectorKron:
	.zero		928


//--------------------- SYMBOLS --------------------------

	.type		.nv.reservedSmem.offset0,@object
	.size		.nv.reservedSmem.offset0,0x4
